//
// Generated by NVIDIA NVVM Compiler
//
// Compiler Build ID: CL-36424714
// Cuda compilation tools, release 13.0, V13.0.88
// Based on NVVM 20.0.0
//

.version 9.0
.target sm_100
.address_size 64

	// .globl	mul_matrix

.visible .entry mul_matrix(
	.param .u64 .ptr .align 1 mul_matrix_param_0,
	.param .u64 .ptr .align 1 mul_matrix_param_1,
	.param .u64 .ptr .align 1 mul_matrix_param_2,
	.param .u32 mul_matrix_param_3
)
{
	.reg .pred 	%p<2>;
	.reg .b32 	%r<9>;
	.reg .b64 	%rd<11>;

	ld.param.u64 	%rd1, [mul_matrix_param_0];
	ld.param.u64 	%rd2, [mul_matrix_param_1];
	ld.param.u64 	%rd3, [mul_matrix_param_2];
	ld.param.u32 	%r2, [mul_matrix_param_3];
	mov.u32 	%r3, %tid.x;
	mov.u32 	%r4, %ntid.x;
	mov.u32 	%r5, %ctaid.x;
	mad.lo.s32 	%r1, %r4, %r5, %r3;
	setp.ge.s32 	%p1, %r1, %r2;
	@%p1 bra 	$L__BB0_2;
	cvta.to.global.u64 	%rd4, %rd1;
	cvta.to.global.u64 	%rd5, %rd2;
	cvta.to.global.u64 	%rd6, %rd3;
	bar.sync 	0;
	mul.wide.s32 	%rd7, %r1, 4;
	add.s64 	%rd8, %rd4, %rd7;
	ld.global.u32 	%r6, [%rd8];
	add.s64 	%rd9, %rd5, %rd7;
	ld.global.u32 	%r7, [%rd9];
	add.s32 	%r8, %r7, %r6;
	add.s64 	%rd10, %rd6, %rd7;
	st.global.u32 	[%rd10], %r8;
$L__BB0_2:
	ret;

}


// ===== COMPILED SASS (sm_100) =====

	.target	sm_100

	.elftype	@"ET_EXEC"


//--------------------- .note.nv.tkinfo           --------------------------
	.section	.note.nv.tkinfo,"",@"SHT_NOTE"
	.sectionflags	@"SHF_NOTE_NV_TKINFO"
	.tkinfo
        /*0018*/ 	.word	0x00000002
        /*0030*/ 	.string	""
        /*0030*/ 	.string	"ptxas"
        /*0030*/ 	.string	"Cuda compilation tools, release 13.0, V13.0.88"
        /*0030*/ 	.string	"Build cuda_13.0.r13.0/compiler.36424714_0"
        /*0030*/ 	.string	"-arch sm_100 -m 64 "



//--------------------- .note.nv.cuinfo           --------------------------
	.section	.note.nv.cuinfo,"",@"SHT_NOTE"
	.sectionflags	@"SHF_NOTE_NV_CUINFO"
        /*0018*/ 	.short	0x0002
        /*001a*/ 	.short	0x0064
        /*001c*/ 	.short	0x0082
	.zero		2


//--------------------- .nv.info                  --------------------------
	.section	.nv.info,"",@"SHT_CUDA_INFO"
	.align	4


	//----- nvinfo : EIATTR_REGCOUNT
	.align		4
        /*0000*/ 	.byte	0x04, 0x2f
        /*0002*/ 	.short	(.L_1 - .L_0)
	.align		4
.L_0:
        /*0004*/ 	.word	index@(mul_matrix)
        /*0008*/ 	.word	0x0000000c


	//----- nvinfo : EIATTR_FRAME_SIZE
	.align		4
.L_1:
        /*000c*/ 	.byte	0x04, 0x11
        /*000e*/ 	.short	(.L_3 - .L_2)
	.align		4
.L_2:
        /*0010*/ 	.word	index@(mul_matrix)
        /*0014*/ 	.word	0x00000000


	//----- nvinfo : EIATTR_MIN_STACK_SIZE
	.align		4
.L_3:
        /*0018*/ 	.byte	0x04, 0x12
        /*001a*/ 	.short	(.L_5 - .L_4)
	.align		4
.L_4:
        /*001c*/ 	.word	index@(mul_matrix)
        /*0020*/ 	.word	0x00000000
.L_5:


//--------------------- .nv.compat                --------------------------
	.section	.nv.compat,"",@"SHT_CUDA_COMPAT_INFO"
	.align	4
        /*0000*/ 	.byte	0x02, 0x09, 0x00, 0x00, 0x02, 0x02, 0x01, 0x00, 0x02, 0x05, 0x05, 0x00, 0x03, 0x07, 0x01, 0x01
        /*0010*/ 	.byte	0x02, 0x03, 0x00, 0x00, 0x02, 0x06, 0x01, 0x00, 0x04, 0x0b, 0x08, 0x00, 0x09, 0x00, 0x00, 0x00
        /*0020*/ 	.byte	0x00, 0x00, 0x00, 0x00


//--------------------- .nv.info.mul_matrix       --------------------------
	.section	.nv.info.mul_matrix,"",@"SHT_CUDA_INFO"
	.sectionflags	@""
	.align	4


	//----- nvinfo : EIATTR_CUDA_API_VERSION
	.align		4
        /*0000*/ 	.byte	0x04, 0x37
        /*0002*/ 	.short	(.L_7 - .L_6)
.L_6:
        /*0004*/ 	.word	0x00000082


	//----- nvinfo : EIATTR_KPARAM_INFO
	.align		4
.L_7:
        /*0008*/ 	.byte	0x04, 0x17
        /*000a*/ 	.short	(.L_9 - .L_8)
.L_8:
        /*000c*/ 	.word	0x00000000
        /*0010*/ 	.short	0x0003
        /*0012*/ 	.short	0x0018
        /*0014*/ 	.byte	0x00, 0xf0, 0x11, 0x00


	//----- nvinfo : EIATTR_KPARAM_INFO
	.align		4
.L_9:
        /*0018*/ 	.byte	0x04, 0x17
        /*001a*/ 	.short	(.L_11 - .L_10)
.L_10:
        /*001c*/ 	.word	0x00000000
        /*0020*/ 	.short	0x0002
        /*0022*/ 	.short	0x0010
        /*0024*/ 	.byte	0x00, 0xf5, 0x21, 0x00


	//----- nvinfo : EIATTR_KPARAM_INFO
	.align		4
.L_11:
        /*0028*/ 	.byte	0x04, 0x17
        /*002a*/ 	.short	(.L_13 - .L_12)
.L_12:
        /*002c*/ 	.word	0x00000000
        /*0030*/ 	.short	0x0001
        /*0032*/ 	.short	0x0008
        /*0034*/ 	.byte	0x00, 0xf5, 0x21, 0x00


	//----- nvinfo : EIATTR_KPARAM_INFO
	.align		4
.L_13:
        /*0038*/ 	.byte	0x04, 0x17
        /*003a*/ 	.short	(.L_15 - .L_14)
.L_14:
        /*003c*/ 	.word	0x00000000
        /*0040*/ 	.short	0x0000
        /*0042*/ 	.short	0x0000
        /*0044*/ 	.byte	0x00, 0xf5, 0x21, 0x00


	//----- nvinfo : EIATTR_SPARSE_MMA_MASK
	.align		4
.L_15:
        /*0048*/ 	.byte	0x03, 0x50
        /*004a*/ 	.short	0x0000


	//----- nvinfo : EIATTR_MAXREG_COUNT
	.align		4
        /*004c*/ 	.byte	0x03, 0x1b
        /*004e*/ 	.short	0x00ff


	//----- nvinfo : EIATTR_NUM_BARRIERS
	.align		4
        /*0050*/ 	.byte	0x02, 0x4c
        /*0052*/ 	.byte	0x01
	.zero		1


	//----- nvinfo : EIATTR_MERCURY_ISA_VERSION
	.align		4
        /*0054*/ 	.byte	0x03, 0x5f
        /*0056*/ 	.short	0x0101


	//----- nvinfo : EIATTR_VRC_CTA_INIT_COUNT
	.align		4
        /*0058*/ 	.byte	0x02, 0x4a
	.zero		1
	.zero		1


	//----- nvinfo : EIATTR_EXIT_INSTR_OFFSETS
	.align		4
        /*005c*/ 	.byte	0x04, 0x1c
        /*005e*/ 	.short	(.L_17 - .L_16)


	//   ....[0]....
.L_16:
        /*0060*/ 	.word	0x00000070


	//   ....[1]....
        /*0064*/ 	.word	0x00000140


	//----- nvinfo : EIATTR_CBANK_PARAM_SIZE
	.align		4
.L_17:
        /*0068*/ 	.byte	0x03, 0x19
        /*006a*/ 	.short	0x001c


	//----- nvinfo : EIATTR_PARAM_CBANK
	.align		4
        /*006c*/ 	.byte	0x04, 0x0a
        /*006e*/ 	.short	(.L_19 - .L_18)
	.align		4
.L_18:
        /*0070*/ 	.word	index@(.nv.constant0.mul_matrix)
        /*0074*/ 	.short	0x0380
        /*0076*/ 	.short	0x001c


	//----- nvinfo : EIATTR_SW_WAR
	.align		4
.L_19:
        /*0078*/ 	.byte	0x04, 0x36
        /*007a*/ 	.short	(.L_21 - .L_20)
.L_20:
        /*007c*/ 	.word	0x00000008
.L_21:


//--------------------- .nv.callgraph             --------------------------
	.section	.nv.callgraph,"",@"SHT_CUDA_CALLGRAPH"
	.align	4
	.sectionentsize	8
	.align		4
        /*0000*/ 	.word	0x00000000
	.align		4
        /*0004*/ 	.word	0xffffffff
	.align		4
        /*0008*/ 	.word	0x00000000
	.align		4
        /*000c*/ 	.word	0xfffffffe
	.align		4
        /*0010*/ 	.word	0x00000000
	.align		4
        /*0014*/ 	.word	0xfffffffd
	.align		4
        /*0018*/ 	.word	0x00000000
	.align		4
        /*001c*/ 	.word	0xfffffffc


//--------------------- .text.mul_matrix          --------------------------
	.section	.text.mul_matrix,"ax",@progbits
	.align	128
        .global         mul_matrix
        .type           mul_matrix,@function
        .size           mul_matrix,(.L_x_1 - mul_matrix)
        .other          mul_matrix,@"STO_CUDA_ENTRY STV_DEFAULT"
mul_matrix:
.text.mul_matrix:
[----:B------:R-:W-:Y:S01]  /*0000*/  LDC R1, c[0x0][0x37c] ;  /* 0x0000df00ff017b82 */ /* 0x000fe20000000800 */
[----:B------:R-:W0:Y:S01]  /*0010*/  S2R R9, SR_TID.X ;  /* 0x0000000000097919 */ /* 0x000e220000002100 */
[----:B------:R-:W0:Y:S01]  /*0020*/  LDCU UR4, c[0x0][0x360] ;  /* 0x00006c00ff0477ac */ /* 0x000e220008000800 */
[----:B------:R-:W0:Y:S01]  /*0030*/  S2R R0, SR_CTAID.X ;  /* 0x0000000000007919 */ /* 0x000e220000002500 */
[----:B------:R-:W1:Y:S01]  /*0040*/  LDCU UR5, c[0x0][0x398] ;  /* 0x00007300ff0577ac */ /* 0x000e620008000800 */
[----:B0-----:R-:W-:-:S05]  /*0050*/  IMAD R9, R0, UR4, R9 ;  /* 0x0000000400097c24 */ /* 0x001fca000f8e0209 */
[----:B-1----:R-:W-:-:S13]  /*0060*/  ISETP.GE.AND P0, PT, R9, UR5, PT ;  /* 0x0000000509007c0c */ /* 0x002fda000bf06270 */
[----:B------:R-:W-:Y:S05]  /*0070*/  @P0 EXIT ;  /* 0x000000000000094d */ /* 0x000fea0003800000 */
[----:B------:R-:W0:Y:S01]  /*0080*/  LDC.64 R2, c[0x0][0x380] ;  /* 0x0000e000ff027b82 */ /* 0x000e220000000a00 */
[----:B------:R-:W1:Y:S07]  /*0090*/  LDCU.64 UR4, c[0x0][0x358] ;  /* 0x00006b00ff0477ac */ /* 0x000e6e0008000a00 */
[----:B------:R-:W2:Y:S08]  /*00a0*/  LDC.64 R4, c[0x0][0x388] ;  /* 0x0000e200ff047b82 */ /* 0x000eb00000000a00 */
[----:B------:R-:W3:Y:S01]  /*00b0*/  LDC.64 R6, c[0x0][0x390] ;  /* 0x0000e400ff067b82 */ /* 0x000ee20000000a00 */
[----:B0-----:R-:W-:-:S07]  /*00c0*/  IMAD.WIDE R2, R9, 0x4, R2 ;  /* 0x0000000409027825 */ /* 0x001fce00078e0202 */
[----:B------:R-:W-:Y:S01]  /*00d0*/  BAR.SYNC.DEFER_BLOCKING 0x0 ;  /* 0x0000000000007b1d */ /* 0x000fe20000010000 */
[----:B--2---:R-:W-:-:S05]  /*00e0*/  IMAD.WIDE R4, R9, 0x4, R4 ;  /* 0x0000000409047825 */ /* 0x004fca00078e0204 */
[----:B-1----:R-:W2:Y:S04]  /*00f0*/  LDG.E R2, desc[UR4][R2.64] ;  /* 0x0000000402027981 */ /* 0x002ea8000c1e1900 */
[----:B------:R-:W2:Y:S01]  /*0100*/  LDG.E R5, desc[UR4][R4.64] ;  /* 0x0000000404057981 */ /* 0x000ea2000c1e1900 */
[----:B---3--:R-:W-:Y:S01]  /*0110*/  IMAD.WIDE R6, R9, 0x4, R6 ;  /* 0x0000000409067825 */ /* 0x008fe200078e0206 */
[----:B--2---:R-:W-:-:S05]  /*0120*/  IADD3 R9, PT, PT, R2, R5, RZ ;  /* 0x0000000502097210 */ /* 0x004fca0007ffe0ff */
[----:B------:R-:W-:Y:S01]  /*0130*/  STG.E desc[UR4][R6.64], R9 ;  /* 0x0000000906007986 */ /* 0x000fe2000c101904 */
[----:B------:R-:W-:Y:S05]  /*0140*/  EXIT ;  /* 0x000000000000794d */ /* 0x000fea0003800000 */
.L_x_0:
[----:B------:R-:W-:-:S00]  /*0150*/  BRA `(.L_x_0) ;  /* 0xfffffffc00fc7947 */ /* 0x000fc0000383ffff */
[----:B------:R-:W-:-:S00]  /*0160*/  NOP ;  /* 0x0000000000007918 */ /* 0x000fc00000000000 */
        /* <DEDUP_REMOVED lines=9> */
.L_x_1:


//--------------------- .nv.shared.reserved.0     --------------------------
	.section	.nv.shared.reserved.0,"aw",@nobits
	.weak		__nv_reservedSMEM_offset_0_alias
	.size		__nv_reservedSMEM_offset_0_alias, 0, 64
	.other		__nv_reservedSMEM_offset_0_alias,@"STO_CUDA_RESERVED_SHARED STV_DEFAULT"
__nv_reservedSMEM_offset_0_alias:
	.zero		0
	.zero		64


//--------------------- .nv.constant0.mul_matrix  --------------------------
	.section	.nv.constant0.mul_matrix,"a",@progbits
	.sectionflags	@""
	.align	4
.nv.constant0.mul_matrix:
	.zero		924


//--------------------- SYMBOLS --------------------------

	.type		.nv.reservedSmem.offset0,@object
	.size		.nv.reservedSmem.offset0,0x4
